//
// Generated by NVIDIA NVVM Compiler
//
// Compiler Build ID: CL-36424714
// Cuda compilation tools, release 13.0, V13.0.88
// Based on NVVM 20.0.0
//

.version 9.0
.target sm_100
.address_size 64

	// .globl	_Z12share_memoryP3ind

.visible .entry _Z12share_memoryP3ind(
	.param .u64 .ptr .align 1 _Z12share_memoryP3ind_param_0
)
{
	.reg .b32 	%r<5>;
	.reg .b64 	%rd<5>;

	ld.param.u64 	%rd1, [_Z12share_memoryP3ind_param_0];
	cvta.to.global.u64 	%rd2, %rd1;
	mov.u32 	%r1, %ctaid.x;
	mov.u32 	%r2, %tid.x;
	mov.u32 	%r3, %ntid.x;
	mad.lo.s32 	%r4, %r1, %r3, %r2;
	mul.wide.u32 	%rd3, %r4, 8;
	add.s64 	%rd4, %rd2, %rd3;
	st.global.u32 	[%rd4], %r1;
	st.global.u32 	[%rd4+4], %r2;
	ret;

}


// ===== COMPILED SASS (sm_100) =====

	.target	sm_100

	.elftype	@"ET_EXEC"


//--------------------- .note.nv.tkinfo           --------------------------
	.section	.note.nv.tkinfo,"",@"SHT_NOTE"
	.sectionflags	@"SHF_NOTE_NV_TKINFO"
	.tkinfo
        /*0018*/ 	.word	0x00000002
        /*0030*/ 	.string	""
        /*0030*/ 	.string	"ptxas"
        /*0030*/ 	.string	"Cuda compilation tools, release 13.0, V13.0.88"
        /*0030*/ 	.string	"Build cuda_13.0.r13.0/compiler.36424714_0"
        /*0030*/ 	.string	"-arch sm_100 -m 64 "



//--------------------- .note.nv.cuinfo           --------------------------
	.section	.note.nv.cuinfo,"",@"SHT_NOTE"
	.sectionflags	@"SHF_NOTE_NV_CUINFO"
        /*0018*/ 	.short	0x0002
        /*001a*/ 	.short	0x0064
        /*001c*/ 	.short	0x0082
	.zero		2


//--------------------- .nv.info                  --------------------------
	.section	.nv.info,"",@"SHT_CUDA_INFO"
	.align	4


	//----- nvinfo : EIATTR_REGCOUNT
	.align		4
        /*0000*/ 	.byte	0x04, 0x2f
        /*0002*/ 	.short	(.L_1 - .L_0)
	.align		4
.L_0:
        /*0004*/ 	.word	index@(_Z12share_memoryP3ind)
        /*0008*/ 	.word	0x0000000a


	//----- nvinfo : EIATTR_FRAME_SIZE
	.align		4
.L_1:
        /*000c*/ 	.byte	0x04, 0x11
        /*000e*/ 	.short	(.L_3 - .L_2)
	.align		4
.L_2:
        /*0010*/ 	.word	index@(_Z12share_memoryP3ind)
        /*0014*/ 	.word	0x00000000


	//----- nvinfo : EIATTR_MIN_STACK_SIZE
	.align		4
.L_3:
        /*0018*/ 	.byte	0x04, 0x12
        /*001a*/ 	.short	(.L_5 - .L_4)
	.align		4
.L_4:
        /*001c*/ 	.word	index@(_Z12share_memoryP3ind)
        /*0020*/ 	.word	0x00000000
.L_5:


//--------------------- .nv.compat                --------------------------
	.section	.nv.compat,"",@"SHT_CUDA_COMPAT_INFO"
	.align	4
        /*0000*/ 	.byte	0x02, 0x09, 0x00, 0x00, 0x02, 0x02, 0x01, 0x00, 0x02, 0x05, 0x05, 0x00, 0x03, 0x07, 0x01, 0x01
        /*0010*/ 	.byte	0x02, 0x03, 0x00, 0x00, 0x02, 0x06, 0x01, 0x00, 0x04, 0x0b, 0x08, 0x00, 0x09, 0x00, 0x00, 0x00
        /*0020*/ 	.byte	0x00, 0x00, 0x00, 0x00


//--------------------- .nv.info._Z12share_memoryP3ind --------------------------
	.section	.nv.info._Z12share_memoryP3ind,"",@"SHT_CUDA_INFO"
	.sectionflags	@""
	.align	4


	//----- nvinfo : EIATTR_CUDA_API_VERSION
	.align		4
        /*0000*/ 	.byte	0x04, 0x37
        /*0002*/ 	.short	(.L_7 - .L_6)
.L_6:
        /*0004*/ 	.word	0x00000082


	//----- nvinfo : EIATTR_KPARAM_INFO
	.align		4
.L_7:
        /*0008*/ 	.byte	0x04, 0x17
        /*000a*/ 	.short	(.L_9 - .L_8)
.L_8:
        /*000c*/ 	.word	0x00000000
        /*0010*/ 	.short	0x0000
        /*0012*/ 	.short	0x0000
        /*0014*/ 	.byte	0x00, 0xf5, 0x21, 0x00


	//----- nvinfo : EIATTR_SPARSE_MMA_MASK
	.align		4
.L_9:
        /*0018*/ 	.byte	0x03, 0x50
        /*001a*/ 	.short	0x0000


	//----- nvinfo : EIATTR_MAXREG_COUNT
	.align		4
        /*001c*/ 	.byte	0x03, 0x1b
        /*001e*/ 	.short	0x00ff


	//----- nvinfo : EIATTR_MERCURY_ISA_VERSION
	.align		4
        /*0020*/ 	.byte	0x03, 0x5f
        /*0022*/ 	.short	0x0101


	//----- nvinfo : EIATTR_VRC_CTA_INIT_COUNT
	.align		4
        /*0024*/ 	.byte	0x02, 0x4a
	.zero		1
	.zero		1


	//----- nvinfo : EIATTR_EXIT_INSTR_OFFSETS
	.align		4
        /*0028*/ 	.byte	0x04, 0x1c
        /*002a*/ 	.short	(.L_11 - .L_10)


	//   ....[0]....
.L_10:
        /*002c*/ 	.word	0x000000a0


	//----- nvinfo : EIATTR_CBANK_PARAM_SIZE
	.align		4
.L_11:
        /*0030*/ 	.byte	0x03, 0x19
        /*0032*/ 	.short	0x0008


	//----- nvinfo : EIATTR_PARAM_CBANK
	.align		4
        /*0034*/ 	.byte	0x04, 0x0a
        /*0036*/ 	.short	(.L_13 - .L_12)
	.align		4
.L_12:
        /*0038*/ 	.word	index@(.nv.constant0._Z12share_memoryP3ind)
        /*003c*/ 	.short	0x0380
        /*003e*/ 	.short	0x0008


	//----- nvinfo : EIATTR_SW_WAR
	.align		4
.L_13:
        /*0040*/ 	.byte	0x04, 0x36
        /*0042*/ 	.short	(.L_15 - .L_14)
.L_14:
        /*0044*/ 	.word	0x00000008
.L_15:


//--------------------- .nv.callgraph             --------------------------
	.section	.nv.callgraph,"",@"SHT_CUDA_CALLGRAPH"
	.align	4
	.sectionentsize	8
	.align		4
        /*0000*/ 	.word	0x00000000
	.align		4
        /*0004*/ 	.word	0xffffffff
	.align		4
        /*0008*/ 	.word	0x00000000
	.align		4
        /*000c*/ 	.word	0xfffffffe
	.align		4
        /*0010*/ 	.word	0x00000000
	.align		4
        /*0014*/ 	.word	0xfffffffd
	.align		4
        /*0018*/ 	.word	0x00000000
	.align		4
        /*001c*/ 	.word	0xfffffffc


//--------------------- .text._Z12share_memoryP3ind --------------------------
	.section	.text._Z12share_memoryP3ind,"ax",@progbits
	.align	128
        .global         _Z12share_memoryP3ind
        .type           _Z12share_memoryP3ind,@function
        .size           _Z12share_memoryP3ind,(.L_x_1 - _Z12share_memoryP3ind)
        .other          _Z12share_memoryP3ind,@"STO_CUDA_ENTRY STV_DEFAULT"
_Z12share_memoryP3ind:
.text._Z12share_memoryP3ind:
[----:B------:R-:W-:Y:S01]  /*0000*/  LDC R1, c[0x0][0x37c] ;  /* 0x0000df00ff017b82 */ /* 0x000fe20000000800 */
[----:B------:R-:W0:Y:S07]  /*0010*/  S2R R7, SR_CTAID.X ;  /* 0x0000000000077919 */ /* 0x000e2e0000002500 */
[----:B------:R-:W1:Y:S01]  /*0020*/  LDC.64 R2, c[0x0][0x380] ;  /* 0x0000e000ff027b82 */ /* 0x000e620000000a00 */
[----:B------:R-:W0:Y:S01]  /*0030*/  LDCU UR6, c[0x0][0x360] ;  /* 0x00006c00ff0677ac */ /* 0x000e220008000800 */
[----:B------:R-:W0:Y:S01]  /*0040*/  S2R R0, SR_TID.X ;  /* 0x0000000000007919 */ /* 0x000e220000002100 */
[----:B------:R-:W2:Y:S01]  /*0050*/  LDCU.64 UR4, c[0x0][0x358] ;  /* 0x00006b00ff0477ac */ /* 0x000ea20008000a00 */
[----:B0-----:R-:W-:-:S04]  /*0060*/  IMAD R5, R7, UR6, R0 ;  /* 0x0000000607057c24 */ /* 0x001fc8000f8e0200 */
[----:B-1----:R-:W-:-:S05]  /*0070*/  IMAD.WIDE.U32 R2, R5, 0x8, R2 ;  /* 0x0000000805027825 */ /* 0x002fca00078e0002 */
[----:B--2---:R-:W-:Y:S04]  /*0080*/  STG.E desc[UR4][R2.64], R7 ;  /* 0x0000000702007986 */ /* 0x004fe8000c101904 */
[----:B------:R-:W-:Y:S01]  /*0090*/  STG.E desc[UR4][R2.64+0x4], R0 ;  /* 0x0000040002007986 */ /* 0x000fe2000c101904 */
[----:B------:R-:W-:Y:S05]  /*00a0*/  EXIT ;  /* 0x000000000000794d */ /* 0x000fea0003800000 */
.L_x_0:
[----:B------:R-:W-:-:S00]  /*00b0*/  BRA `(.L_x_0) ;  /* 0xfffffffc00fc7947 */ /* 0x000fc0000383ffff */
[----:B------:R-:W-:-:S00]  /*00c0*/  NOP ;  /* 0x0000000000007918 */ /* 0x000fc00000000000 */
        /* <DEDUP_REMOVED lines=11> */
.L_x_1:


//--------------------- .nv.shared.reserved.0     --------------------------
	.section	.nv.shared.reserved.0,"aw",@nobits
	.weak		__nv_reservedSMEM_offset_0_alias
	.size		__nv_reservedSMEM_offset_0_alias, 0, 64
	.other		__nv_reservedSMEM_offset_0_alias,@"STO_CUDA_RESERVED_SHARED STV_DEFAULT"
__nv_reservedSMEM_offset_0_alias:
	.zero		0
	.zero		64


//--------------------- .nv.constant0._Z12share_memoryP3ind --------------------------
	.section	.nv.constant0._Z12share_memoryP3ind,"a",@progbits
	.sectionflags	@""
	.align	4
.nv.constant0._Z12share_memoryP3ind:
	.zero		904


//--------------------- SYMBOLS --------------------------

	.type		.nv.reservedSmem.offset0,@object
	.size		.nv.reservedSmem.offset0,0x4
